//
// Generated by NVIDIA NVVM Compiler
//
// Compiler Build ID: CL-36424714
// Cuda compilation tools, release 13.0, V13.0.88
// Based on NVVM 20.0.0
//

.version 9.0
.target sm_100
.address_size 64

	// .globl	_Z14yourCudaKernelPfS_i

.visible .entry _Z14yourCudaKernelPfS_i(
	.param .u64 .ptr .align 1 _Z14yourCudaKernelPfS_i_param_0,
	.param .u64 .ptr .align 1 _Z14yourCudaKernelPfS_i_param_1,
	.param .u32 _Z14yourCudaKernelPfS_i_param_2
)
{
	.reg .pred 	%p<2>;
	.reg .b32 	%r<6>;
	.reg .b32 	%f<3>;
	.reg .b64 	%rd<8>;

	ld.param.u64 	%rd1, [_Z14yourCudaKernelPfS_i_param_0];
	ld.param.u64 	%rd2, [_Z14yourCudaKernelPfS_i_param_1];
	ld.param.u32 	%r2, [_Z14yourCudaKernelPfS_i_param_2];
	mov.u32 	%r3, %ctaid.x;
	mov.u32 	%r4, %ntid.x;
	mov.u32 	%r5, %tid.x;
	mad.lo.s32 	%r1, %r3, %r4, %r5;
	setp.ge.s32 	%p1, %r1, %r2;
	@%p1 bra 	$L__BB0_2;
	cvta.to.global.u64 	%rd3, %rd1;
	cvta.to.global.u64 	%rd4, %rd2;
	mul.wide.s32 	%rd5, %r1, 4;
	add.s64 	%rd6, %rd3, %rd5;
	ld.global.f32 	%f1, [%rd6];
	add.f32 	%f2, %f1, %f1;
	add.s64 	%rd7, %rd4, %rd5;
	st.global.f32 	[%rd7], %f2;
$L__BB0_2:
	ret;

}


// ===== COMPILED SASS (sm_100) =====

	.target	sm_100

	.elftype	@"ET_EXEC"


//--------------------- .note.nv.tkinfo           --------------------------
	.section	.note.nv.tkinfo,"",@"SHT_NOTE"
	.sectionflags	@"SHF_NOTE_NV_TKINFO"
	.tkinfo
        /*0018*/ 	.word	0x00000002
        /*0030*/ 	.string	""
        /*0030*/ 	.string	"ptxas"
        /*0030*/ 	.string	"Cuda compilation tools, release 13.0, V13.0.88"
        /*0030*/ 	.string	"Build cuda_13.0.r13.0/compiler.36424714_0"
        /*0030*/ 	.string	"-arch sm_100 -m 64 "



//--------------------- .note.nv.cuinfo           --------------------------
	.section	.note.nv.cuinfo,"",@"SHT_NOTE"
	.sectionflags	@"SHF_NOTE_NV_CUINFO"
        /*0018*/ 	.short	0x0002
        /*001a*/ 	.short	0x0064
        /*001c*/ 	.short	0x0082
	.zero		2


//--------------------- .nv.info                  --------------------------
	.section	.nv.info,"",@"SHT_CUDA_INFO"
	.align	4


	//----- nvinfo : EIATTR_REGCOUNT
	.align		4
        /*0000*/ 	.byte	0x04, 0x2f
        /*0002*/ 	.short	(.L_1 - .L_0)
	.align		4
.L_0:
        /*0004*/ 	.word	index@(_Z14yourCudaKernelPfS_i)
        /*0008*/ 	.word	0x0000000a


	//----- nvinfo : EIATTR_FRAME_SIZE
	.align		4
.L_1:
        /*000c*/ 	.byte	0x04, 0x11
        /*000e*/ 	.short	(.L_3 - .L_2)
	.align		4
.L_2:
        /*0010*/ 	.word	index@(_Z14yourCudaKernelPfS_i)
        /*0014*/ 	.word	0x00000000


	//----- nvinfo : EIATTR_MIN_STACK_SIZE
	.align		4
.L_3:
        /*0018*/ 	.byte	0x04, 0x12
        /*001a*/ 	.short	(.L_5 - .L_4)
	.align		4
.L_4:
        /*001c*/ 	.word	index@(_Z14yourCudaKernelPfS_i)
        /*0020*/ 	.word	0x00000000
.L_5:


//--------------------- .nv.compat                --------------------------
	.section	.nv.compat,"",@"SHT_CUDA_COMPAT_INFO"
	.align	4
        /*0000*/ 	.byte	0x02, 0x09, 0x00, 0x00, 0x02, 0x02, 0x01, 0x00, 0x02, 0x05, 0x05, 0x00, 0x03, 0x07, 0x01, 0x01
        /*0010*/ 	.byte	0x02, 0x03, 0x00, 0x00, 0x02, 0x06, 0x01, 0x00, 0x04, 0x0b, 0x08, 0x00, 0x09, 0x00, 0x00, 0x00
        /*0020*/ 	.byte	0x00, 0x00, 0x00, 0x00


//--------------------- .nv.info._Z14yourCudaKernelPfS_i --------------------------
	.section	.nv.info._Z14yourCudaKernelPfS_i,"",@"SHT_CUDA_INFO"
	.sectionflags	@""
	.align	4


	//----- nvinfo : EIATTR_CUDA_API_VERSION
	.align		4
        /*0000*/ 	.byte	0x04, 0x37
        /*0002*/ 	.short	(.L_7 - .L_6)
.L_6:
        /*0004*/ 	.word	0x00000082


	//----- nvinfo : EIATTR_KPARAM_INFO
	.align		4
.L_7:
        /*0008*/ 	.byte	0x04, 0x17
        /*000a*/ 	.short	(.L_9 - .L_8)
.L_8:
        /*000c*/ 	.word	0x00000000
        /*0010*/ 	.short	0x0002
        /*0012*/ 	.short	0x0010
        /*0014*/ 	.byte	0x00, 0xf0, 0x11, 0x00


	//----- nvinfo : EIATTR_KPARAM_INFO
	.align		4
.L_9:
        /*0018*/ 	.byte	0x04, 0x17
        /*001a*/ 	.short	(.L_11 - .L_10)
.L_10:
        /*001c*/ 	.word	0x00000000
        /*0020*/ 	.short	0x0001
        /*0022*/ 	.short	0x0008
        /*0024*/ 	.byte	0x00, 0xf5, 0x21, 0x00


	//----- nvinfo : EIATTR_KPARAM_INFO
	.align		4
.L_11:
        /*0028*/ 	.byte	0x04, 0x17
        /*002a*/ 	.short	(.L_13 - .L_12)
.L_12:
        /*002c*/ 	.word	0x00000000
        /*0030*/ 	.short	0x0000
        /*0032*/ 	.short	0x0000
        /*0034*/ 	.byte	0x00, 0xf5, 0x21, 0x00


	//----- nvinfo : EIATTR_SPARSE_MMA_MASK
	.align		4
.L_13:
        /*0038*/ 	.byte	0x03, 0x50
        /*003a*/ 	.short	0x0000


	//----- nvinfo : EIATTR_MAXREG_COUNT
	.align		4
        /*003c*/ 	.byte	0x03, 0x1b
        /*003e*/ 	.short	0x00ff


	//----- nvinfo : EIATTR_MERCURY_ISA_VERSION
	.align		4
        /*0040*/ 	.byte	0x03, 0x5f
        /*0042*/ 	.short	0x0101


	//----- nvinfo : EIATTR_VRC_CTA_INIT_COUNT
	.align		4
        /*0044*/ 	.byte	0x02, 0x4a
	.zero		1
	.zero		1


	//----- nvinfo : EIATTR_EXIT_INSTR_OFFSETS
	.align		4
        /*0048*/ 	.byte	0x04, 0x1c
        /*004a*/ 	.short	(.L_15 - .L_14)


	//   ....[0]....
.L_14:
        /*004c*/ 	.word	0x00000070


	//   ....[1]....
        /*0050*/ 	.word	0x00000100


	//----- nvinfo : EIATTR_CBANK_PARAM_SIZE
	.align		4
.L_15:
        /*0054*/ 	.byte	0x03, 0x19
        /*0056*/ 	.short	0x0014


	//----- nvinfo : EIATTR_PARAM_CBANK
	.align		4
        /*0058*/ 	.byte	0x04, 0x0a
        /*005a*/ 	.short	(.L_17 - .L_16)
	.align		4
.L_16:
        /*005c*/ 	.word	index@(.nv.constant0._Z14yourCudaKernelPfS_i)
        /*0060*/ 	.short	0x0380
        /*0062*/ 	.short	0x0014


	//----- nvinfo : EIATTR_SW_WAR
	.align		4
.L_17:
        /*0064*/ 	.byte	0x04, 0x36
        /*0066*/ 	.short	(.L_19 - .L_18)
.L_18:
        /*0068*/ 	.word	0x00000008
.L_19:


//--------------------- .nv.callgraph             --------------------------
	.section	.nv.callgraph,"",@"SHT_CUDA_CALLGRAPH"
	.align	4
	.sectionentsize	8
	.align		4
        /*0000*/ 	.word	0x00000000
	.align		4
        /*0004*/ 	.word	0xffffffff
	.align		4
        /*0008*/ 	.word	0x00000000
	.align		4
        /*000c*/ 	.word	0xfffffffe
	.align		4
        /*0010*/ 	.word	0x00000000
	.align		4
        /*0014*/ 	.word	0xfffffffd
	.align		4
        /*0018*/ 	.word	0x00000000
	.align		4
        /*001c*/ 	.word	0xfffffffc


//--------------------- .text._Z14yourCudaKernelPfS_i --------------------------
	.section	.text._Z14yourCudaKernelPfS_i,"ax",@progbits
	.align	128
        .global         _Z14yourCudaKernelPfS_i
        .type           _Z14yourCudaKernelPfS_i,@function
        .size           _Z14yourCudaKernelPfS_i,(.L_x_1 - _Z14yourCudaKernelPfS_i)
        .other          _Z14yourCudaKernelPfS_i,@"STO_CUDA_ENTRY STV_DEFAULT"
_Z14yourCudaKernelPfS_i:
.text._Z14yourCudaKernelPfS_i:
[----:B------:R-:W-:Y:S01]  /*0000*/  LDC R1, c[0x0][0x37c] ;  /* 0x0000df00ff017b82 */ /* 0x000fe20000000800 */
[----:B------:R-:W0:Y:S07]  /*0010*/  S2R R0, SR_TID.X ;  /* 0x0000000000007919 */ /* 0x000e2e0000002100 */
[----:B------:R-:W0:Y:S01]  /*0020*/  S2UR UR4, SR_CTAID.X ;  /* 0x00000000000479c3 */ /* 0x000e220000002500 */
[----:B------:R-:W1:Y:S07]  /*0030*/  LDCU UR5, c[0x0][0x390] ;  /* 0x00007200ff0577ac */ /* 0x000e6e0008000800 */
[----:B------:R-:W0:Y:S02]  /*0040*/  LDC R7, c[0x0][0x360] ;  /* 0x0000d800ff077b82 */ /* 0x000e240000000800 */
[----:B0-----:R-:W-:-:S05]  /*0050*/  IMAD R7, R7, UR4, R0 ;  /* 0x0000000407077c24 */ /* 0x001fca000f8e0200 */
[----:B-1----:R-:W-:-:S13]  /*0060*/  ISETP.GE.AND P0, PT, R7, UR5, PT ;  /* 0x0000000507007c0c */ /* 0x002fda000bf06270 */
[----:B------:R-:W-:Y:S05]  /*0070*/  @P0 EXIT ;  /* 0x000000000000094d */ /* 0x000fea0003800000 */
[----:B------:R-:W0:Y:S01]  /*0080*/  LDC.64 R2, c[0x0][0x380] ;  /* 0x0000e000ff027b82 */ /* 0x000e220000000a00 */
[----:B------:R-:W1:Y:S07]  /*0090*/  LDCU.64 UR4, c[0x0][0x358] ;  /* 0x00006b00ff0477ac */ /* 0x000e6e0008000a00 */
[----:B------:R-:W2:Y:S01]  /*00a0*/  LDC.64 R4, c[0x0][0x388] ;  /* 0x0000e200ff047b82 */ /* 0x000ea20000000a00 */
[----:B0-----:R-:W-:-:S06]  /*00b0*/  IMAD.WIDE R2, R7, 0x4, R2 ;  /* 0x0000000407027825 */ /* 0x001fcc00078e0202 */
[----:B-1----:R-:W3:Y:S01]  /*00c0*/  LDG.E R2, desc[UR4][R2.64] ;  /* 0x0000000402027981 */ /* 0x002ee2000c1e1900 */
[----:B--2---:R-:W-:-:S04]  /*00d0*/  IMAD.WIDE R4, R7, 0x4, R4 ;  /* 0x0000000407047825 */ /* 0x004fc800078e0204 */
[----:B---3--:R-:W-:-:S05]  /*00e0*/  FADD R7, R2, R2 ;  /* 0x0000000202077221 */ /* 0x008fca0000000000 */
[----:B------:R-:W-:Y:S01]  /*00f0*/  STG.E desc[UR4][R4.64], R7 ;  /* 0x0000000704007986 */ /* 0x000fe2000c101904 */
[----:B------:R-:W-:Y:S05]  /*0100*/  EXIT ;  /* 0x000000000000794d */ /* 0x000fea0003800000 */
.L_x_0:
[----:B------:R-:W-:-:S00]  /*0110*/  BRA `(.L_x_0) ;  /* 0xfffffffc00fc7947 */ /* 0x000fc0000383ffff */
[----:B------:R-:W-:-:S00]  /*0120*/  NOP ;  /* 0x0000000000007918 */ /* 0x000fc00000000000 */
        /* <DEDUP_REMOVED lines=13> */
.L_x_1:


//--------------------- .nv.shared.reserved.0     --------------------------
	.section	.nv.shared.reserved.0,"aw",@nobits
	.weak		__nv_reservedSMEM_offset_0_alias
	.size		__nv_reservedSMEM_offset_0_alias, 0, 64
	.other		__nv_reservedSMEM_offset_0_alias,@"STO_CUDA_RESERVED_SHARED STV_DEFAULT"
__nv_reservedSMEM_offset_0_alias:
	.zero		0
	.zero		64


//--------------------- .nv.constant0._Z14yourCudaKernelPfS_i --------------------------
	.section	.nv.constant0._Z14yourCudaKernelPfS_i,"a",@progbits
	.sectionflags	@""
	.align	4
.nv.constant0._Z14yourCudaKernelPfS_i:
	.zero		916


//--------------------- SYMBOLS --------------------------

	.type		.nv.reservedSmem.offset0,@object
	.size		.nv.reservedSmem.offset0,0x4
